	.headerflags	@"EF_CUDA_TEXMODE_UNIFIED EF_CUDA_64BIT_ADDRESS EF_CUDA_SM89 EF_CUDA_VIRTUAL_SM(EF_CUDA_SM89)"
	.elftype	@"ET_EXEC"


//--------------------- .nv.info                  --------------------------
	.section	.nv.info,"",@"SHT_CUDA_INFO"
	.align	4


	//----- nvinfo : EIATTR_REGCOUNT
	.align		4
        /*0000*/ 	.byte	0x04, 0x2f
        /*0002*/ 	.short	(.L_2 - .L_1)
	.align		4
.L_1:
        /*0004*/ 	.word	index@(triton__0d1d2d3d4d5d6d7d8d9e10de)
        /*0008*/ 	.word	0x0000001e


	//----- nvinfo : EIATTR_MAX_STACK_SIZE
	.align		4
.L_2:
        /*000c*/ 	.byte	0x04, 0x23
        /*000e*/ 	.short	(.L_4 - .L_3)
	.align		4
.L_3:
        /*0010*/ 	.word	index@(triton__0d1d2d3d4d5d6d7d8d9e10de)
        /*0014*/ 	.word	0x00000000


	//----- nvinfo : EIATTR_MIN_STACK_SIZE
	.align		4
.L_4:
        /*0018*/ 	.byte	0x04, 0x12
        /*001a*/ 	.short	(.L_6 - .L_5)
	.align		4
.L_5:
        /*001c*/ 	.word	index@(triton__0d1d2d3d4d5d6d7d8d9e10de)
        /*0020*/ 	.word	0x00000000


	//----- nvinfo : EIATTR_FRAME_SIZE
	.align		4
.L_6:
        /*0024*/ 	.byte	0x04, 0x11
        /*0026*/ 	.short	(.L_8 - .L_7)
	.align		4
.L_7:
        /*0028*/ 	.word	index@(triton__0d1d2d3d4d5d6d7d8d9e10de)
        /*002c*/ 	.word	0x00000000
.L_8:


//--------------------- .nv.info.triton__0d1d2d3d4d5d6d7d8d9e10de --------------------------
	.section	.nv.info.triton__0d1d2d3d4d5d6d7d8d9e10de,"",@"SHT_CUDA_INFO"
	.align	4


	//----- nvinfo : EIATTR_CUDA_API_VERSION
	.align		4
        /*0000*/ 	.byte	0x04, 0x37
        /*0002*/ 	.short	(.L_10 - .L_9)
.L_9:
        /*0004*/ 	.word	0x0000007b


	//----- nvinfo : EIATTR_PARAM_CBANK
	.align		4
.L_10:
        /*0008*/ 	.byte	0x04, 0x0a
        /*000a*/ 	.short	(.L_12 - .L_11)
	.align		4
.L_11:
        /*000c*/ 	.word	index@(.nv.constant0.triton__0d1d2d3d4d5d6d7d8d9e10de)
        /*0010*/ 	.short	0x0160
        /*0012*/ 	.short	0x0050


	//----- nvinfo : EIATTR_CBANK_PARAM_SIZE
	.align		4
.L_12:
        /*0014*/ 	.byte	0x03, 0x19
        /*0016*/ 	.short	0x0050


	//----- nvinfo : EIATTR_KPARAM_INFO
	.align		4
        /*0018*/ 	.byte	0x04, 0x17
        /*001a*/ 	.short	(.L_14 - .L_13)
.L_13:
        /*001c*/ 	.word	0x00000000
        /*0020*/ 	.short	0x000a
        /*0022*/ 	.short	0x004c
        /*0024*/ 	.byte	0x00, 0xf0, 0x11, 0x00


	//----- nvinfo : EIATTR_KPARAM_INFO
	.align		4
.L_14:
        /*0028*/ 	.byte	0x04, 0x17
        /*002a*/ 	.short	(.L_16 - .L_15)
.L_15:
        /*002c*/ 	.word	0x00000000
        /*0030*/ 	.short	0x0009
        /*0032*/ 	.short	0x0048
        /*0034*/ 	.byte	0x00, 0xf0, 0x11, 0x00


	//----- nvinfo : EIATTR_KPARAM_INFO
	.align		4
.L_16:
        /*0038*/ 	.byte	0x04, 0x17
        /*003a*/ 	.short	(.L_18 - .L_17)
.L_17:
        /*003c*/ 	.word	0x00000000
        /*0040*/ 	.short	0x0008
        /*0042*/ 	.short	0x0040
        /*0044*/ 	.byte	0x00, 0xf0, 0x21, 0x00


	//----- nvinfo : EIATTR_KPARAM_INFO
	.align		4
.L_18:
        /*0048*/ 	.byte	0x04, 0x17
        /*004a*/ 	.short	(.L_20 - .L_19)
.L_19:
        /*004c*/ 	.word	0x00000000
        /*0050*/ 	.short	0x0007
        /*0052*/ 	.short	0x0038
        /*0054*/ 	.byte	0x00, 0xf0, 0x21, 0x00


	//----- nvinfo : EIATTR_KPARAM_INFO
	.align		4
.L_20:
        /*0058*/ 	.byte	0x04, 0x17
        /*005a*/ 	.short	(.L_22 - .L_21)
.L_21:
        /*005c*/ 	.word	0x00000000
        /*0060*/ 	.short	0x0006
        /*0062*/ 	.short	0x0030
        /*0064*/ 	.byte	0x00, 0xf0, 0x21, 0x00


	//----- nvinfo : EIATTR_KPARAM_INFO
	.align		4
.L_22:
        /*0068*/ 	.byte	0x04, 0x17
        /*006a*/ 	.short	(.L_24 - .L_23)
.L_23:
        /*006c*/ 	.word	0x00000000
        /*0070*/ 	.short	0x0005
        /*0072*/ 	.short	0x0028
        /*0074*/ 	.byte	0x00, 0xf0, 0x21, 0x00


	//----- nvinfo : EIATTR_KPARAM_INFO
	.align		4
.L_24:
        /*0078*/ 	.byte	0x04, 0x17
        /*007a*/ 	.short	(.L_26 - .L_25)
.L_25:
        /*007c*/ 	.word	0x00000000
        /*0080*/ 	.short	0x0004
        /*0082*/ 	.short	0x0020
        /*0084*/ 	.byte	0x00, 0xf0, 0x21, 0x00


	//----- nvinfo : EIATTR_KPARAM_INFO
	.align		4
.L_26:
        /*0088*/ 	.byte	0x04, 0x17
        /*008a*/ 	.short	(.L_28 - .L_27)
.L_27:
        /*008c*/ 	.word	0x00000000
        /*0090*/ 	.short	0x0003
        /*0092*/ 	.short	0x0018
        /*0094*/ 	.byte	0x00, 0xf0, 0x21, 0x00


	//----- nvinfo : EIATTR_KPARAM_INFO
	.align		4
.L_28:
        /*0098*/ 	.byte	0x04, 0x17
        /*009a*/ 	.short	(.L_30 - .L_29)
.L_29:
        /*009c*/ 	.word	0x00000000
        /*00a0*/ 	.short	0x0002
        /*00a2*/ 	.short	0x0010
        /*00a4*/ 	.byte	0x00, 0xf0, 0x21, 0x00


	//----- nvinfo : EIATTR_KPARAM_INFO
	.align		4
.L_30:
        /*00a8*/ 	.byte	0x04, 0x17
        /*00aa*/ 	.short	(.L_32 - .L_31)
.L_31:
        /*00ac*/ 	.word	0x00000000
        /*00b0*/ 	.short	0x0001
        /*00b2*/ 	.short	0x0008
        /*00b4*/ 	.byte	0x00, 0xf0, 0x21, 0x00


	//----- nvinfo : EIATTR_KPARAM_INFO
	.align		4
.L_32:
        /*00b8*/ 	.byte	0x04, 0x17
        /*00ba*/ 	.short	(.L_34 - .L_33)
.L_33:
        /*00bc*/ 	.word	0x00000000
        /*00c0*/ 	.short	0x0000
        /*00c2*/ 	.short	0x0000
        /*00c4*/ 	.byte	0x00, 0xf0, 0x21, 0x00


	//----- nvinfo : EIATTR_MAXREG_COUNT
	.align		4
.L_34:
        /*00c8*/ 	.byte	0x03, 0x1b
        /*00ca*/ 	.short	0x00ff


	//----- nvinfo : EIATTR_COOP_GROUP_MASK_REGIDS
	.align		4
        /*00cc*/ 	.byte	0x04, 0x29
        /*00ce*/ 	.short	(.L_36 - .L_35)


	//   ....[0]....
.L_35:
        /*00d0*/ 	.word	0xffffffff


	//   ....[1]....
        /*00d4*/ 	.word	0xffffffff


	//   ....[2]....
        /*00d8*/ 	.word	0xffffffff


	//   ....[3]....
        /*00dc*/ 	.word	0xffffffff


	//   ....[4]....
        /*00e0*/ 	.word	0xffffffff


	//   ....[5]....
        /*00e4*/ 	.word	0xffffffff


	//   ....[6]....
        /*00e8*/ 	.word	0xffffffff


	//   ....[7]....
        /*00ec*/ 	.word	0xffffffff


	//   ....[8]....
        /*00f0*/ 	.word	0xffffffff


	//   ....[9]....
        /*00f4*/ 	.word	0xffffffff


	//   ....[10]....
        /*00f8*/ 	.word	0xffffffff


	//   ....[11]....
        /*00fc*/ 	.word	0xffffffff


	//   ....[12]....
        /*0100*/ 	.word	0xffffffff


	//   ....[13]....
        /*0104*/ 	.word	0xffffffff


	//----- nvinfo : EIATTR_COOP_GROUP_INSTR_OFFSETS
	.align		4
.L_36:
        /*0108*/ 	.byte	0x04, 0x28
        /*010a*/ 	.short	(.L_38 - .L_37)


	//   ....[0]....
.L_37:
        /*010c*/ 	.word	0x000005b0


	//   ....[1]....
        /*0110*/ 	.word	0x000005d0


	//   ....[2]....
        /*0114*/ 	.word	0x00000600


	//   ....[3]....
        /*0118*/ 	.word	0x00000630


	//   ....[4]....
        /*011c*/ 	.word	0x00000660


	//   ....[5]....
        /*0120*/ 	.word	0x00000710


	//   ....[6]....
        /*0124*/ 	.word	0x00000730


	//   ....[7]....
        /*0128*/ 	.word	0x00000850


	//   ....[8]....
        /*012c*/ 	.word	0x00000870


	//   ....[9]....
        /*0130*/ 	.word	0x00000890


	//   ....[10]....
        /*0134*/ 	.word	0x000008b0


	//   ....[11]....
        /*0138*/ 	.word	0x00000900


	//   ....[12]....
        /*013c*/ 	.word	0x00000960


	//   ....[13]....
        /*0140*/ 	.word	0x00000990


	//----- nvinfo : EIATTR_EXIT_INSTR_OFFSETS
	.align		4
.L_38:
        /*0144*/ 	.byte	0x04, 0x1c
        /*0146*/ 	.short	(.L_40 - .L_39)


	//   ....[0]....
.L_39:
        /*0148*/ 	.word	0x00000b50


	//   ....[1]....
        /*014c*/ 	.word	0x00000b70


	//----- nvinfo : EIATTR_MAX_THREADS
	.align		4
.L_40:
        /*0150*/ 	.byte	0x04, 0x05
        /*0152*/ 	.short	(.L_42 - .L_41)
.L_41:
        /*0154*/ 	.word	0x00000080
        /*0158*/ 	.word	0x00000001
        /*015c*/ 	.word	0x00000001
.L_42:


//--------------------- .nv.rel.action            --------------------------
	.section	.nv.rel.action,"",@"SHT_CUDA_RELOCINFO"
	.align	8
	.sectionentsize	8
        /*0000*/ 	.byte	0x73, 0x00, 0x00, 0x00, 0x00, 0x00, 0x00, 0x00, 0x00, 0x00, 0x00, 0x11, 0x25, 0x00, 0x05, 0x36


//--------------------- .nv.constant0.triton__0d1d2d3d4d5d6d7d8d9e10de --------------------------
	.section	.nv.constant0.triton__0d1d2d3d4d5d6d7d8d9e10de,"a",@progbits
	.align	4
.nv.constant0.triton__0d1d2d3d4d5d6d7d8d9e10de:
	.zero		432


//--------------------- .text.triton__0d1d2d3d4d5d6d7d8d9e10de --------------------------
	.section	.text.triton__0d1d2d3d4d5d6d7d8d9e10de,"ax",@progbits
	.sectionflags	@"SHF_BARRIERS=1"
	.sectioninfo	@"SHI_REGISTERS=30"
	.align	128
        .global         triton__0d1d2d3d4d5d6d7d8d9e10de
        .type           triton__0d1d2d3d4d5d6d7d8d9e10de,@function
        .size           triton__0d1d2d3d4d5d6d7d8d9e10de,(.L_x_1 - triton__0d1d2d3d4d5d6d7d8d9e10de)
        .other          triton__0d1d2d3d4d5d6d7d8d9e10de,@"STO_CUDA_ENTRY STV_DEFAULT"
triton__0d1d2d3d4d5d6d7d8d9e10de:
.text.triton__0d1d2d3d4d5d6d7d8d9e10de:
[----:B------:R-:W-:-:S02]  /*0000*/  MOV R1, c[0x0][0x28] ;  /* 0x00000a0000017a02 */ /* 0x000fc40000000f00 */
[----:B------:R-:W0:Y:S01]  /*0010*/  S2R R6, SR_TID.X ;  /* 0x0000000000067919 */ /* 0x000e220000002100 */
[----:B------:R-:W-:Y:S01]  /*0020*/  MOV R0, 0x2 ;  /* 0x0000000200007802 */ /* 0x000fe20000000f00 */
[----:B------:R-:W-:Y:S01]  /*0030*/  CS2R R18, SRZ ;  /* 0x0000000000127805 */ /* 0x000fe2000001ff00 */
[----:B------:R-:W-:Y:S01]  /*0040*/  CS2R R20, SRZ ;  /* 0x0000000000147805 */ /* 0x000fe2000001ff00 */
[----:B------:R-:W1:Y:S01]  /*0050*/  S2R R2, SR_CTAID.X ;  /* 0x0000000000027919 */ /* 0x000e620000002500 */
[----:B------:R-:W-:Y:S01]  /*0060*/  ULDC.64 UR4, c[0x0][0x118] ;  /* 0x0000460000047ab9 */ /* 0x000fe20000000a00 */
[----:B0-----:R-:W-:-:S04]  /*0070*/  SHF.L.U32 R13, R6, 0x2, RZ ;  /* 0x00000002060d7819 */ /* 0x001fc800000006ff */
[----:B------:R-:W-:-:S04]  /*0080*/  LOP3.LUT R13, R13, 0x1fc, RZ, 0xc0, !PT ;  /* 0x000001fc0d0d7812 */ /* 0x000fc800078ec0ff */
[C---:B------:R-:W-:Y:S01]  /*0090*/  ISETP.GE.U32.AND P2, PT, R13.reuse, 0x140, PT ;  /* 0x000001400d00780c */ /* 0x040fe20003f46070 */
[C---:B-1----:R-:W-:Y:S02]  /*00a0*/  IMAD R5, R2.reuse, 0x140, R13 ;  /* 0x0000014002057824 */ /* 0x042fe400078e020d */
[----:B------:R-:W-:Y:S01]  /*00b0*/  IMAD.WIDE.U32 R10, R13, R0, c[0x0][0x178] ;  /* 0x00005e000d0a7625 */ /* 0x000fe200078e0000 */
[----:B------:R-:W-:-:S03]  /*00c0*/  ISETP.LT.AND P1, PT, R2, 0xe808, !P2 ;  /* 0x0000e8080200780c */ /* 0x000fc60005721270 */
[-C--:B------:R-:W-:Y:S01]  /*00d0*/  IMAD.WIDE R2, R5, R0.reuse, c[0x0][0x170] ;  /* 0x00005c0005027625 */ /* 0x080fe200078e0200 */
[----:B------:R-:W-:Y:S01]  /*00e0*/  CS2R R14, SRZ ;  /* 0x00000000000e7805 */ /* 0x000fe2000001ff00 */
[----:B------:R-:W-:Y:S02]  /*00f0*/  CS2R R16, SRZ ;  /* 0x0000000000107805 */ /* 0x000fe4000001ff00 */
[-C--:B------:R-:W-:Y:S02]  /*0100*/  IMAD.WIDE.U32 R26, R13, R0.reuse, c[0x0][0x188] ;  /* 0x000062000d1a7625 */ /* 0x080fe400078e0000 */
[----:B------:R0:W2:Y:S02]  /*0110*/  @!P2 LDG.E.EL.64 R18, [R10.64] ;  /* 0x000000040a12a981 */ /* 0x0000a4000c2e1b00 */
[-C--:B------:R-:W-:Y:S02]  /*0120*/  IMAD.WIDE R24, R5, R0.reuse, c[0x0][0x180] ;  /* 0x0000600005187625 */ /* 0x080fe400078e0200 */
[----:B------:R1:W3:Y:S04]  /*0130*/  @P1 LDG.E.64 R20, [R2.64] ;  /* 0x0000000402141981 */ /* 0x0002e8000c1e1b00 */
[----:B------:R4:W5:Y:S04]  /*0140*/  @!P2 LDG.E.EL.64 R14, [R26.64] ;  /* 0x000000041a0ea981 */ /* 0x000968000c2e1b00 */
[----:B------:R2:W5:Y:S01]  /*0150*/  @P1 LDG.E.64 R16, [R24.64] ;  /* 0x0000000418101981 */ /* 0x000562000c1e1b00 */
[----:B------:R-:W-:Y:S01]  /*0160*/  CS2R R8, SRZ ;  /* 0x0000000000087805 */ /* 0x000fe2000001ff00 */
[----:B0-----:R-:W-:Y:S01]  /*0170*/  CS2R R10, SRZ ;  /* 0x00000000000a7805 */ /* 0x001fe2000001ff00 */
[----:B------:R-:W-:-:S04]  /*0180*/  IMAD.WIDE.U32 R22, R13, R0, c[0x0][0x168] ;  /* 0x00005a000d167625 */ /* 0x000fc800078e0000 */
[----:B-1----:R-:W-:Y:S01]  /*0190*/  IMAD.WIDE R2, R5, R0, c[0x0][0x160] ;  /* 0x0000580005027625 */ /* 0x002fe200078e0200 */
[----:B------:R0:W5:Y:S04]  /*01a0*/  @!P2 LDG.E.EL.64 R8, [R22.64] ;  /* 0x000000041608a981 */ /* 0x000168000c2e1b00 */
[----:B------:R-:W5:Y:S01]  /*01b0*/  @P1 LDG.E.64 R10, [R2.64] ;  /* 0x00000004020a1981 */ /* 0x000f62000c1e1b00 */
[C---:B------:R-:W-:Y:S02]  /*01c0*/  LOP3.LUT P3, RZ, R6.reuse, 0x1f, RZ, 0xc0, !PT ;  /* 0x0000001f06ff7812 */ /* 0x040fe4000786c0ff */
[----:B------:R-:W-:Y:S02]  /*01d0*/  ISETP.GE.AND P4, PT, R6, 0x4, PT ;  /* 0x000000040600780c */ /* 0x000fe40003f86270 */
[----:B--2---:R-:W-:-:S02]  /*01e0*/  SEL R18, R18, RZ, !P2 ;  /* 0x000000ff12127207 */ /* 0x004fc40005000000 */
[----:B----4-:R-:W-:Y:S02]  /*01f0*/  SEL R26, R19, RZ, !P2 ;  /* 0x000000ff131a7207 */ /* 0x010fe40005000000 */
[----:B---3--:R-:W-:Y:S01]  /*0200*/  SEL R20, R20, RZ, P1 ;  /* 0x000000ff14147207 */ /* 0x008fe20000800000 */
[--C-:B------:R-:W-:Y:S01]  /*0210*/  HADD2.F32 R12, -RZ, R18.reuse.H0_H0 ;  /* 0x20000012ff0c7230 */ /* 0x100fe20000004100 */
[----:B------:R-:W-:Y:S01]  /*0220*/  SEL R21, R21, RZ, P1 ;  /* 0x000000ff15157207 */ /* 0x000fe20000800000 */
[----:B------:R-:W-:Y:S01]  /*0230*/  HADD2.F32 R25, -RZ, R18.H1_H1 ;  /* 0x30000012ff197230 */ /* 0x000fe20000004100 */
[----:B-----5:R-:W-:Y:S01]  /*0240*/  SEL R15, R15, RZ, !P2 ;  /* 0x000000ff0f0f7207 */ /* 0x020fe20005000000 */
[--C-:B------:R-:W-:Y:S01]  /*0250*/  HADD2.F32 R18, -RZ, R20.reuse.H1_H1 ;  /* 0x30000014ff127230 */ /* 0x100fe20000004100 */
[----:B------:R-:W-:Y:S01]  /*0260*/  SEL R14, R14, RZ, !P2 ;  /* 0x000000ff0e0e7207 */ /* 0x000fe20005000000 */
[----:B------:R-:W-:Y:S01]  /*0270*/  HADD2.F32 R19, -RZ, R20.H0_H0 ;  /* 0x20000014ff137230 */ /* 0x000fe20000004100 */
[----:B------:R-:W-:Y:S01]  /*0280*/  SEL R16, R16, RZ, P1 ;  /* 0x000000ff10107207 */ /* 0x000fe20000800000 */
[----:B------:R-:W-:Y:S01]  /*0290*/  HADD2.F32 R27, -RZ, R26.H1_H1 ;  /* 0x3000001aff1b7230 */ /* 0x000fe20000004100 */
[----:B------:R-:W-:Y:S01]  /*02a0*/  FADD R18, R18, R25 ;  /* 0x0000001912127221 */ /* 0x000fe20000000000 */
[----:B------:R-:W-:Y:S01]  /*02b0*/  HADD2.F32 R20, -RZ, R21.H1_H1 ;  /* 0x30000015ff147230 */ /* 0x000fe20000004100 */
[----:B------:R-:W-:Y:S01]  /*02c0*/  FADD R19, R19, R12 ;  /* 0x0000000c13137221 */ /* 0x000fe20000000000 */
[----:B------:R-:W-:-:S02]  /*02d0*/  HADD2.F32 R24, -RZ, R15.H0_H0 ;  /* 0x2000000fff187230 */ /* 0x000fc40000004100 */
[----:B------:R-:W-:Y:S01]  /*02e0*/  HADD2.F32 R25, -RZ, R15.H1_H1 ;  /* 0x3000000fff197230 */ /* 0x000fe20000004100 */
[----:B------:R-:W-:Y:S01]  /*02f0*/  FADD R12, R20, R27 ;  /* 0x0000001b140c7221 */ /* 0x000fe20000000000 */
[----:B------:R-:W-:Y:S01]  /*0300*/  SEL R27, R17, RZ, P1 ;  /* 0x000000ff111b7207 */ /* 0x000fe20000800000 */
[----:B------:R-:W-:Y:S02]  /*0310*/  HADD2.F32 R15, -RZ, R16.H0_H0 ;  /* 0x20000010ff0f7230 */ /* 0x000fe40000004100 */
[----:B------:R-:W-:Y:S02]  /*0320*/  HADD2.F32 R17, -RZ, R14.H1_H1 ;  /* 0x3000000eff117230 */ /* 0x000fe40000004100 */
[----:B------:R-:W-:Y:S02]  /*0330*/  HADD2.F32 R16, -RZ, R16.H1_H1 ;  /* 0x30000010ff107230 */ /* 0x000fe40000004100 */
[----:B------:R-:W-:Y:S02]  /*0340*/  HADD2.F32 R20, -RZ, R14.H0_H0 ;  /* 0x2000000eff147230 */ /* 0x000fe40000004100 */
[----:B------:R-:W-:Y:S01]  /*0350*/  HADD2.F32 R14, -RZ, R21.H0_H0 ;  /* 0x20000015ff0e7230 */ /* 0x000fe20000004100 */
[----:B------:R-:W-:Y:S01]  /*0360*/  FADD R17, R16, R17 ;  /* 0x0000001110117221 */ /* 0x000fe20000000000 */
[--C-:B0-----:R-:W-:Y:S01]  /*0370*/  HADD2.F32 R22, -RZ, R27.reuse.H1_H1 ;  /* 0x3000001bff167230 */ /* 0x101fe20000004100 */
[----:B------:R-:W-:Y:S01]  /*0380*/  SEL R16, R8, RZ, !P2 ;  /* 0x000000ff08107207 */ /* 0x000fe20005000000 */
[----:B------:R-:W-:Y:S01]  /*0390*/  HADD2.F32 R23, -RZ, R26.H0_H0 ;  /* 0x2000001aff177230 */ /* 0x000fe20000004100 */
[----:B------:R-:W-:Y:S01]  /*03a0*/  SEL R8, R10, RZ, P1 ;  /* 0x000000ff0a087207 */ /* 0x000fe20000800000 */
[----:B------:R-:W-:Y:S01]  /*03b0*/  HADD2.F32 R21, -RZ, R27.H0_H0 ;  /* 0x2000001bff157230 */ /* 0x000fe20000004100 */
[----:B------:R-:W-:Y:S01]  /*03c0*/  FADD R20, R15, R20 ;  /* 0x000000140f147221 */ /* 0x000fe20000000000 */
[----:B------:R-:W-:Y:S01]  /*03d0*/  FADD R15, R22, R25 ;  /* 0x00000019160f7221 */ /* 0x000fe20000000000 */
[----:B------:R-:W-:Y:S01]  /*03e0*/  FADD R17, R18, R17 ;  /* 0x0000001112117221 */ /* 0x000fe20000000000 */
[----:B------:R-:W-:Y:S01]  /*03f0*/  FADD R14, R14, R23 ;  /* 0x000000170e0e7221 */ /* 0x000fe20000000000 */
[----:B------:R-:W-:Y:S01]  /*0400*/  FADD R21, R21, R24 ;  /* 0x0000001815157221 */ /* 0x000fe20000000000 */
[----:B------:R-:W-:Y:S01]  /*0410*/  SEL R22, R9, RZ, !P2 ;  /* 0x000000ff09167207 */ /* 0x000fe20005000000 */
[----:B------:R-:W-:Y:S01]  /*0420*/  HADD2.F32 R9, -RZ, R8.H0_H0 ;  /* 0x20000008ff097230 */ /* 0x000fe20000004100 */
[----:B------:R-:W-:Y:S01]  /*0430*/  SEL R18, R11, RZ, P1 ;  /* 0x000000ff0b127207 */ /* 0x000fe20000800000 */
[----:B------:R-:W-:Y:S01]  /*0440*/  HADD2.F32 R11, -RZ, R16.H1_H1 ;  /* 0x30000010ff0b7230 */ /* 0x000fe20000004100 */
[----:B------:R-:W-:Y:S01]  /*0450*/  FADD R20, R19, R20 ;  /* 0x0000001413147221 */ /* 0x000fe20000000000 */
[----:B------:R-:W-:Y:S01]  /*0460*/  HADD2.F32 R8, -RZ, R8.H1_H1 ;  /* 0x30000008ff087230 */ /* 0x000fe20000004100 */
[----:B------:R-:W-:Y:S01]  /*0470*/  FADD R15, R12, R15 ;  /* 0x0000000f0c0f7221 */ /* 0x000fe20000000000 */
[----:B------:R-:W-:Y:S01]  /*0480*/  HADD2.F32 R10, -RZ, R16.H0_H0 ;  /* 0x20000010ff0a7230 */ /* 0x000fe20000004100 */
[----:B------:R-:W-:Y:S01]  /*0490*/  FADD R16, R14, R21 ;  /* 0x000000150e107221 */ /* 0x000fe20000000000 */
[----:B------:R-:W-:Y:S01]  /*04a0*/  HADD2.F32 R19, -RZ, R22.H0_H0 ;  /* 0x20000016ff137230 */ /* 0x000fe20000004100 */
[----:B------:R-:W-:Y:S01]  /*04b0*/  FADD R8, R8, R11 ;  /* 0x0000000b08087221 */ /* 0x000fe20000000000 */
[----:B------:R-:W-:Y:S01]  /*04c0*/  HADD2.F32 R14, -RZ, R18.H0_H0 ;  /* 0x20000012ff0e7230 */ /* 0x000fe20000004100 */
[----:B------:R-:W-:Y:S01]  /*04d0*/  FADD R9, R9, R10 ;  /* 0x0000000a09097221 */ /* 0x000fe20000000000 */
[----:B------:R-:W-:-:S02]  /*04e0*/  HADD2.F32 R11, -RZ, R22.H1_H1 ;  /* 0x30000016ff0b7230 */ /* 0x000fc40000004100 */
[----:B------:R-:W-:Y:S01]  /*04f0*/  HADD2.F32 R10, -RZ, R18.H1_H1 ;  /* 0x30000012ff0a7230 */ /* 0x000fe20000004100 */
[----:B------:R-:W-:Y:S01]  /*0500*/  FADD R19, R14, R19 ;  /* 0x000000130e137221 */ /* 0x000fe20000000000 */
[----:B------:R-:W-:Y:S01]  /*0510*/  FADD R14, R8, R17 ;  /* 0x00000011080e7221 */ /* 0x000fe20000000000 */
[----:B------:R-:W-:Y:S02]  /*0520*/  FADD R17, R9, R20 ;  /* 0x0000001409117221 */ /* 0x000fe40000000000 */
[----:B------:R-:W-:Y:S01]  /*0530*/  FADD R10, R10, R11 ;  /* 0x0000000b0a0a7221 */ /* 0x000fe20000000000 */
[----:B------:R-:W-:Y:S01]  /*0540*/  FADD R12, R19, R16 ;  /* 0x00000010130c7221 */ /* 0x000fe20000000000 */
[----:B------:R-:W-:Y:S01]  /*0550*/  FADD R9, R14, R17 ;  /* 0x000000110e097221 */ /* 0x000fe20000000000 */
[----:B------:R-:W-:Y:S01]  /*0560*/  SHF.R.U32.HI R19, RZ, 0x3, R6 ;  /* 0x00000003ff137819 */ /* 0x000fe20000011606 */
[----:B------:R-:W-:Y:S02]  /*0570*/  FADD R15, R10, R15 ;  /* 0x0000000f0a0f7221 */ /* 0x000fe40000000000 */
[----:B------:R-:W-:-:S04]  /*0580*/  FADD R8, R12, R9 ;  /* 0x000000090c087221 */ /* 0x000fc80000000000 */
[----:B------:R-:W-:-:S05]  /*0590*/  FADD R8, R15, R8 ;  /* 0x000000080f087221 */ /* 0x000fca0000000000 */
[----:B------:R-:W-:-:S05]  /*05a0*/  FSEL R8, R8, RZ, P1 ;  /* 0x000000ff08087208 */ /* 0x000fca0000800000 */
[----:B------:R-:W0:Y:S02]  /*05b0*/  SHFL.BFLY PT, R9, R8, 0x10, 0x1f ;  /* 0x0e001f0008097f89 */ /* 0x000e2400000e0000 */
[----:B0-----:R-:W-:-:S05]  /*05c0*/  FADD R9, R8, R9 ;  /* 0x0000000908097221 */ /* 0x001fca0000000000 */
[----:B------:R-:W0:Y:S02]  /*05d0*/  SHFL.BFLY PT, R10, R9, 0x8, 0x1f ;  /* 0x0d001f00090a7f89 */ /* 0x000e2400000e0000 */
[----:B0-----:R-:W-:Y:S02]  /*05e0*/  FADD R16, R9, R10 ;  /* 0x0000000a09107221 */ /* 0x001fe40000000000 */
[----:B------:R-:W-:-:S03]  /*05f0*/  CS2R R8, SRZ ;  /* 0x0000000000087805 */ /* 0x000fc6000001ff00 */
[----:B------:R-:W0:Y:S02]  /*0600*/  SHFL.BFLY PT, R11, R16, 0x4, 0x1f ;  /* 0x0c801f00100b7f89 */ /* 0x000e2400000e0000 */
[----:B0-----:R-:W-:Y:S01]  /*0610*/  FADD R18, R16, R11 ;  /* 0x0000000b10127221 */ /* 0x001fe20000000000 */
[----:B------:R-:W-:-:S04]  /*0620*/  LOP3.LUT R16, R19, 0xc, RZ, 0xc0, !PT ;  /* 0x0000000c13107812 */ /* 0x000fc800078ec0ff */
[----:B------:R-:W0:Y:S02]  /*0630*/  SHFL.BFLY PT, R11, R18, 0x2, 0x1f ;  /* 0x0c401f00120b7f89 */ /* 0x000e2400000e0000 */
[----:B0-----:R-:W-:Y:S01]  /*0640*/  FADD R20, R18, R11 ;  /* 0x0000000b12147221 */ /* 0x001fe20000000000 */
[----:B------:R-:W-:-:S04]  /*0650*/  IMAD.WIDE.U32 R18, R13, R0, c[0x0][0x190] ;  /* 0x000064000d127625 */ /* 0x000fc800078e0000 */
[----:B------:R-:W0:Y:S02]  /*0660*/  SHFL.BFLY PT, R11, R20, 0x1, 0x1f ;  /* 0x0c201f00140b7f89 */ /* 0x000e2400000e0000 */
[----:B0-----:R-:W-:Y:S01]  /*0670*/  FADD R25, R20, R11 ;  /* 0x0000000b14197221 */ /* 0x001fe20000000000 */
[----:B------:R-:W-:Y:S01]  /*0680*/  IMAD.WIDE.U32 R20, R13, R0, c[0x0][0x198] ;  /* 0x000066000d147625 */ /* 0x000fe200078e0000 */
[----:B------:R-:W-:-:S03]  /*0690*/  CS2R R10, SRZ ;  /* 0x00000000000a7805 */ /* 0x000fc6000001ff00 */
[----:B------:R-:W-:Y:S04]  /*06a0*/  @!P3 STS [R16], R25 ;  /* 0x000000191000b388 */ /* 0x000fe80000000800 */
[----:B------:R0:W2:Y:S04]  /*06b0*/  @!P2 LDG.E.EL.64 R10, [R18.64] ;  /* 0x00000004120aa981 */ /* 0x0000a8000c2e1b00 */
[----:B------:R1:W3:Y:S04]  /*06c0*/  @!P2 LDG.E.EL.64 R8, [R20.64] ;  /* 0x000000041408a981 */ /* 0x0002e8000c2e1b00 */
[----:B------:R-:W-:Y:S06]  /*06d0*/  BAR.SYNC 0x0 ;  /* 0x0000000000007b1d */ /* 0x000fec0000000000 */
[----:B------:R-:W4:Y:S01]  /*06e0*/  @!P4 LDS R7, [R6.X4] ;  /* 0x000000000607c984 */ /* 0x000f220000004800 */
[----:B------:R-:W-:-:S04]  /*06f0*/  LOP3.LUT P0, RZ, R6, 0x3, RZ, 0xc0, !PT ;  /* 0x0000000306ff7812 */ /* 0x000fc8000780c0ff */
[----:B------:R-:W-:Y:S01]  /*0700*/  ISETP.LT.AND P0, PT, R6, 0x4, !P0 ;  /* 0x000000040600780c */ /* 0x000fe20004701270 */
[----:B----4-:R-:W4:Y:S02]  /*0710*/  SHFL.BFLY PT, R22, R7, 0x2, 0x1f ;  /* 0x0c401f0007167f89 */ /* 0x010f2400000e0000 */
[----:B----4-:R-:W-:-:S05]  /*0720*/  FADD R22, R7, R22 ;  /* 0x0000001607167221 */ /* 0x010fca0000000000 */
[----:B------:R-:W4:Y:S02]  /*0730*/  SHFL.BFLY PT, R13, R22, 0x1, 0x1f ;  /* 0x0c201f00160d7f89 */ /* 0x000f2400000e0000 */
[----:B----4-:R-:W-:-:S05]  /*0740*/  FADD R23, R22, R13 ;  /* 0x0000000d16177221 */ /* 0x010fca0000000000 */
[----:B------:R-:W-:Y:S04]  /*0750*/  @P0 STS [R6.X4], R23 ;  /* 0x0000001706000388 */ /* 0x000fe80000004800 */
[----:B------:R-:W-:Y:S06]  /*0760*/  BAR.SYNC 0x0 ;  /* 0x0000000000007b1d */ /* 0x000fec0000000000 */
[----:B------:R-:W0:Y:S02]  /*0770*/  LDS R13, [RZ] ;  /* 0x00000000ff0d7984 */ /* 0x000e240000000800 */
[----:B0-----:R-:W-:-:S04]  /*0780*/  FADD R19, RZ, R13 ;  /* 0x0000000dff137221 */ /* 0x001fc80000000000 */
[C---:B------:R-:W-:Y:S01]  /*0790*/  FFMA R13, R19.reuse, -0.0031250000465661287308, R14 ;  /* 0xbb4ccccd130d7823 */ /* 0x040fe2000000000e */
[C---:B------:R-:W-:Y:S01]  /*07a0*/  FFMA R7, R19.reuse, -0.0031250000465661287308, R17 ;  /* 0xbb4ccccd13077823 */ /* 0x040fe20000000011 */
[C---:B------:R-:W-:Y:S01]  /*07b0*/  FFMA R18, R19.reuse, -0.0031250000465661287308, R12 ;  /* 0xbb4ccccd13127823 */ /* 0x040fe2000000000c */
[----:B------:R-:W-:Y:S01]  /*07c0*/  FFMA R19, R19, -0.0031250000465661287308, R15 ;  /* 0xbb4ccccd13137823 */ /* 0x000fe2000000000f */
[----:B-1----:R-:W-:Y:S01]  /*07d0*/  FMUL R20, R13, R13 ;  /* 0x0000000d0d147220 */ /* 0x002fe20000400000 */
[----:B------:R-:W-:Y:S02]  /*07e0*/  F2FP.F16.F32.PACK_AB R14, R14, R17 ;  /* 0x000000110e0e723e */ /* 0x000fe400000000ff */
[----:B------:R-:W-:Y:S01]  /*07f0*/  F2FP.F16.F32.PACK_AB R15, R15, R12 ;  /* 0x0000000c0f0f723e */ /* 0x000fe200000000ff */
[----:B------:R-:W-:Y:S01]  /*0800*/  FFMA R21, R7, R7, R20 ;  /* 0x0000000707157223 */ /* 0x000fe20000000014 */
[----:B------:R-:W-:Y:S06]  /*0810*/  BAR.SYNC 0x0 ;  /* 0x0000000000007b1d */ /* 0x000fec0000000000 */
[----:B------:R-:W-:-:S04]  /*0820*/  FFMA R20, R18, R18, R21 ;  /* 0x0000001212147223 */ /* 0x000fc80000000015 */
[----:B------:R-:W-:-:S05]  /*0830*/  FFMA R20, R19, R19, R20 ;  /* 0x0000001313147223 */ /* 0x000fca0000000014 */
[----:B------:R-:W-:-:S05]  /*0840*/  FSEL R20, R20, RZ, P1 ;  /* 0x000000ff14147208 */ /* 0x000fca0000800000 */
[----:B------:R-:W0:Y:S02]  /*0850*/  SHFL.BFLY PT, R21, R20, 0x10, 0x1f ;  /* 0x0e001f0014157f89 */ /* 0x000e2400000e0000 */
[----:B0-----:R-:W-:-:S05]  /*0860*/  FADD R21, R20, R21 ;  /* 0x0000001514157221 */ /* 0x001fca0000000000 */
[----:B------:R-:W0:Y:S02]  /*0870*/  SHFL.BFLY PT, R22, R21, 0x8, 0x1f ;  /* 0x0d001f0015167f89 */ /* 0x000e2400000e0000 */
[----:B0-----:R-:W-:-:S05]  /*0880*/  FADD R22, R21, R22 ;  /* 0x0000001615167221 */ /* 0x001fca0000000000 */
[----:B------:R-:W0:Y:S02]  /*0890*/  SHFL.BFLY PT, R23, R22, 0x4, 0x1f ;  /* 0x0c801f0016177f89 */ /* 0x000e2400000e0000 */
[----:B0-----:R-:W-:-:S05]  /*08a0*/  FADD R23, R22, R23 ;  /* 0x0000001716177221 */ /* 0x001fca0000000000 */
[----:B------:R-:W0:Y:S01]  /*08b0*/  SHFL.BFLY PT, R24, R23, 0x2, 0x1f ;  /* 0x0c401f0017187f89 */ /* 0x000e2200000e0000 */
[----:B--2---:R-:W-:Y:S02]  /*08c0*/  SEL R10, R10, RZ, !P2 ;  /* 0x000000ff0a0a7207 */ /* 0x004fe40005000000 */
[----:B------:R-:W-:Y:S02]  /*08d0*/  SEL R11, R11, RZ, !P2 ;  /* 0x000000ff0b0b7207 */ /* 0x000fe40005000000 */
[----:B---3--:R-:W-:Y:S01]  /*08e0*/  SEL R8, R8, RZ, !P2 ;  /* 0x000000ff08087207 */ /* 0x008fe20005000000 */
[----:B0-----:R-:W-:-:S05]  /*08f0*/  FADD R24, R23, R24 ;  /* 0x0000001817187221 */ /* 0x001fca0000000000 */
[----:B------:R-:W0:Y:S02]  /*0900*/  SHFL.BFLY PT, R25, R24, 0x1, 0x1f ;  /* 0x0c201f0018197f89 */ /* 0x000e2400000e0000 */
[----:B0-----:R-:W-:Y:S01]  /*0910*/  FADD R27, R24, R25 ;  /* 0x00000019181b7221 */ /* 0x001fe20000000000 */
[----:B------:R-:W-:-:S04]  /*0920*/  MOV R25, 0x3b4ccccd ;  /* 0x3b4ccccd00197802 */ /* 0x000fc80000000f00 */
[----:B------:R-:W-:Y:S04]  /*0930*/  @!P3 STS [R16], R27 ;  /* 0x0000001b1000b388 */ /* 0x000fe80000000800 */
[----:B------:R-:W-:Y:S06]  /*0940*/  BAR.SYNC 0x0 ;  /* 0x0000000000007b1d */ /* 0x000fec0000000000 */
[----:B------:R-:W0:Y:S04]  /*0950*/  @!P4 LDS R4, [R6.X4] ;  /* 0x000000000604c984 */ /* 0x000e280000004800 */
[----:B0-----:R-:W0:Y:S02]  /*0960*/  SHFL.BFLY PT, R21, R4, 0x2, 0x1f ;  /* 0x0c401f0004157f89 */ /* 0x001e2400000e0000 */
[----:B0-----:R-:W-:Y:S01]  /*0970*/  FADD R21, R4, R21 ;  /* 0x0000001504157221 */ /* 0x001fe20000000000 */
[----:B------:R-:W-:-:S04]  /*0980*/  HADD2.F32 R4, -RZ, R8.H0_H0 ;  /* 0x20000008ff047230 */ /* 0x000fc80000004100 */
[----:B------:R-:W0:Y:S02]  /*0990*/  SHFL.BFLY PT, R20, R21, 0x1, 0x1f ;  /* 0x0c201f0015147f89 */ /* 0x000e2400000e0000 */
[----:B0-----:R-:W-:Y:S01]  /*09a0*/  FADD R23, R21, R20 ;  /* 0x0000001415177221 */ /* 0x001fe20000000000 */
[----:B------:R-:W-:-:S04]  /*09b0*/  HADD2.F32 R21, -RZ, R10.H0_H0 ;  /* 0x2000000aff157230 */ /* 0x000fc80000004100 */
[----:B------:R-:W-:Y:S04]  /*09c0*/  @P0 STS [R6.X4], R23 ;  /* 0x0000001706000388 */ /* 0x000fe80000004800 */
[----:B------:R-:W-:Y:S06]  /*09d0*/  BAR.SYNC 0x0 ;  /* 0x0000000000007b1d */ /* 0x000fec0000000000 */
[----:B------:R-:W0:Y:S01]  /*09e0*/  LDS R20, [RZ] ;  /* 0x00000000ff147984 */ /* 0x000e220000000800 */
[----:B------:R-:W-:Y:S01]  /*09f0*/  SEL R6, R9, RZ, !P2 ;  /* 0x000000ff09067207 */ /* 0x000fe20005000000 */
[----:B------:R-:W-:-:S02]  /*0a00*/  HADD2.F32 R9, -RZ, R11.H1_H1 ;  /* 0x3000000bff097230 */ /* 0x000fc40000004100 */
[----:B------:R-:W-:Y:S01]  /*0a10*/  HADD2.F32 R11, -RZ, R11.H0_H0 ;  /* 0x2000000bff0b7230 */ /* 0x000fe20000004100 */
[----:B------:R1:W-:Y:S01]  /*0a20*/  @P1 STG.E.64 [R2.64], R14 ;  /* 0x0000000e02001986 */ /* 0x0003e2000c101b04 */
[----:B0-----:R-:W-:-:S04]  /*0a30*/  FADD R20, RZ, R20 ;  /* 0x00000014ff147221 */ /* 0x001fc80000000000 */
[----:B------:R-:W-:-:S06]  /*0a40*/  FFMA R20, R20, R25, 9.9999997473787516356e-06 ;  /* 0x3727c5ac14147423 */ /* 0x000fcc0000000019 */
[----:B------:R-:W0:Y:S02]  /*0a50*/  MUFU.RSQ R20, R20 ;  /* 0x0000001400147308 */ /* 0x000e240000001400 */
[-C--:B0-----:R-:W-:Y:S01]  /*0a60*/  FMUL R7, R7, R20.reuse ;  /* 0x0000001407077220 */ /* 0x081fe20000400000 */
[-C--:B------:R-:W-:Y:S01]  /*0a70*/  FMUL R13, R13, R20.reuse ;  /* 0x000000140d0d7220 */ /* 0x080fe20000400000 */
[-C--:B------:R-:W-:Y:S01]  /*0a80*/  FMUL R19, R19, R20.reuse ;  /* 0x0000001413137220 */ /* 0x080fe20000400000 */
[----:B------:R-:W-:Y:S01]  /*0a90*/  FMUL R23, R18, R20 ;  /* 0x0000001412177220 */ /* 0x000fe20000400000 */
[----:B------:R-:W-:Y:S01]  /*0aa0*/  FFMA R21, R7, R21, R4 ;  /* 0x0000001507157223 */ /* 0x000fe20000000004 */
[----:B------:R-:W-:Y:S02]  /*0ab0*/  HADD2.F32 R4, -RZ, R8.H1_H1 ;  /* 0x30000008ff047230 */ /* 0x000fe40000004100 */
[----:B------:R-:W-:Y:S02]  /*0ac0*/  HADD2.F32 R7, -RZ, R10.H1_H1 ;  /* 0x3000000aff077230 */ /* 0x000fe40000004100 */
[----:B------:R-:W-:-:S02]  /*0ad0*/  HADD2.F32 R8, -RZ, R6.H0_H0 ;  /* 0x20000006ff087230 */ /* 0x000fc40000004100 */
[----:B------:R-:W-:Y:S01]  /*0ae0*/  HADD2.F32 R6, -RZ, R6.H1_H1 ;  /* 0x30000006ff067230 */ /* 0x000fe20000004100 */
[----:B------:R-:W-:Y:S02]  /*0af0*/  FFMA R4, R13, R7, R4 ;  /* 0x000000070d047223 */ /* 0x000fe40000000004 */
[----:B------:R-:W-:Y:S02]  /*0b00*/  FFMA R8, R23, R11, R8 ;  /* 0x0000000b17087223 */ /* 0x000fe40000000008 */
[----:B------:R-:W-:Y:S01]  /*0b10*/  FFMA R9, R19, R9, R6 ;  /* 0x0000000913097223 */ /* 0x000fe20000000006 */
[----:B------:R-:W-:Y:S01]  /*0b20*/  F2FP.F16.F32.PACK_AB R6, R4, R21 ;  /* 0x000000150406723e */ /* 0x000fe200000000ff */
[----:B------:R-:W-:-:S03]  /*0b30*/  IMAD.WIDE R4, R5, R0, c[0x0][0x1a0] ;  /* 0x0000680005047625 */ /* 0x000fc600078e0200 */
[----:B------:R-:W-:Y:S01]  /*0b40*/  F2FP.F16.F32.PACK_AB R7, R9, R8 ;  /* 0x000000080907723e */ /* 0x000fe200000000ff */
[----:B------:R-:W-:Y:S06]  /*0b50*/  @!P1 EXIT ;  /* 0x000000000000994d */ /* 0x000fec0003800000 */
[----:B-1----:R-:W-:Y:S01]  /*0b60*/  STG.E.64 [R4.64], R6 ;  /* 0x0000000604007986 */ /* 0x002fe2000c101b04 */
[----:B------:R-:W-:Y:S05]  /*0b70*/  EXIT ;  /* 0x000000000000794d */ /* 0x000fea0003800000 */
.L_x_0:
[----:B------:R-:W-:-:S00]  /*0b80*/  BRA `(.L_x_0) ;  /* 0xfffffff000007947 */ /* 0x000fc0000383ffff */
[----:B------:R-:W-:-:S00]  /*0b90*/  NOP ;  /* 0x0000000000007918 */ /* 0x000fc00000000000 */
        /* <DEDUP_REMOVED lines=14> */
.L_x_1:


//--------------------- .nv.global.init           --------------------------
	.section	.nv.global.init,"aw",@progbits
.nv.global.init:
	.type		_$_str,@object
	.size		_$_str,(.L_0 - _$_str)
_$_str:
        /*0000*/ 	.byte	0x5f, 0x5f, 0x43, 0x55, 0x44, 0x41, 0x5f, 0x46, 0x54, 0x5a, 0x00
.L_0:


//--------------------- .nv.shared.triton__0d1d2d3d4d5d6d7d8d9e10de --------------------------
	.section	.nv.shared.triton__0d1d2d3d4d5d6d7d8d9e10de,"aw",@nobits
	.align	16
